	.headerflags	@"EF_CUDA_TEXMODE_UNIFIED EF_CUDA_64BIT_ADDRESS EF_CUDA_ACCELERATORS EF_CUDA_SM90 EF_CUDA_VIRTUAL_SM(EF_CUDA_SM90)"
	.elftype	@"ET_EXEC"


//--------------------- .nv.info                  --------------------------
	.section	.nv.info,"",@"SHT_CUDA_INFO"
	.align	4


	//----- nvinfo : EIATTR_REGCOUNT
	.align		4
        /*0000*/ 	.byte	0x04, 0x2f
        /*0002*/ 	.short	(.L_3 - .L_2)
	.align		4
.L_2:
        /*0004*/ 	.word	index@(triton_poi_fused__native_batch_norm_legit_no_training_36)
        /*0008*/ 	.word	0x00000012


	//----- nvinfo : EIATTR_MIN_STACK_SIZE
	.align		4
.L_3:
        /*000c*/ 	.byte	0x04, 0x12
        /*000e*/ 	.short	(.L_5 - .L_4)
	.align		4
.L_4:
        /*0010*/ 	.word	index@(triton_poi_fused__native_batch_norm_legit_no_training_36)
        /*0014*/ 	.word	0x00000000


	//----- nvinfo : EIATTR_FRAME_SIZE
	.align		4
.L_5:
        /*0018*/ 	.byte	0x04, 0x11
        /*001a*/ 	.short	(.L_7 - .L_6)
	.align		4
.L_6:
        /*001c*/ 	.word	index@(triton_poi_fused__native_batch_norm_legit_no_training_36)
        /*0020*/ 	.word	0x00000000


	//----- nvinfo : EIATTR_MIN_STACK_SIZE
	.align		4
.L_7:
        /*0024*/ 	.byte	0x04, 0x12
        /*0026*/ 	.short	(.L_9 - .L_8)
	.align		4
.L_8:
        /*0028*/ 	.word	index@(triton_poi_fused__native_batch_norm_legit_no_training_36)
        /*002c*/ 	.word	0x00000000
.L_9:


//--------------------- .nv.info.triton_poi_fused__native_batch_norm_legit_no_training_36 --------------------------
	.section	.nv.info.triton_poi_fused__native_batch_norm_legit_no_training_36,"",@"SHT_CUDA_INFO"
	.sectionflags	@""
	.align	4


	//----- nvinfo : EIATTR_CUDA_API_VERSION
	.align		4
        /*0000*/ 	.byte	0x04, 0x37
        /*0002*/ 	.short	(.L_11 - .L_10)
.L_10:
        /*0004*/ 	.word	0x0000007c


	//----- nvinfo : EIATTR_KPARAM_INFO
	.align		4
.L_11:
        /*0008*/ 	.byte	0x04, 0x17
        /*000a*/ 	.short	(.L_13 - .L_12)
.L_12:
        /*000c*/ 	.word	0x00000000
        /*0010*/ 	.short	0x0006
        /*0012*/ 	.short	0x0030
        /*0014*/ 	.byte	0x00, 0xf0, 0x11, 0x00


	//----- nvinfo : EIATTR_KPARAM_INFO
	.align		4
.L_13:
        /*0018*/ 	.byte	0x04, 0x17
        /*001a*/ 	.short	(.L_15 - .L_14)
.L_14:
        /*001c*/ 	.word	0x00000000
        /*0020*/ 	.short	0x0005
        /*0022*/ 	.short	0x0028
        /*0024*/ 	.byte	0x00, 0xf4, 0x21, 0x00


	//----- nvinfo : EIATTR_KPARAM_INFO
	.align		4
.L_15:
        /*0028*/ 	.byte	0x04, 0x17
        /*002a*/ 	.short	(.L_17 - .L_16)
.L_16:
        /*002c*/ 	.word	0x00000000
        /*0030*/ 	.short	0x0004
        /*0032*/ 	.short	0x0020
        /*0034*/ 	.byte	0x00, 0xf4, 0x21, 0x00


	//----- nvinfo : EIATTR_KPARAM_INFO
	.align		4
.L_17:
        /*0038*/ 	.byte	0x04, 0x17
        /*003a*/ 	.short	(.L_19 - .L_18)
.L_18:
        /*003c*/ 	.word	0x00000000
        /*0040*/ 	.short	0x0003
        /*0042*/ 	.short	0x0018
        /*0044*/ 	.byte	0x00, 0xf4, 0x21, 0x00


	//----- nvinfo : EIATTR_KPARAM_INFO
	.align		4
.L_19:
        /*0048*/ 	.byte	0x04, 0x17
        /*004a*/ 	.short	(.L_21 - .L_20)
.L_20:
        /*004c*/ 	.word	0x00000000
        /*0050*/ 	.short	0x0002
        /*0052*/ 	.short	0x0010
        /*0054*/ 	.byte	0x00, 0xf4, 0x21, 0x00


	//----- nvinfo : EIATTR_KPARAM_INFO
	.align		4
.L_21:
        /*0058*/ 	.byte	0x04, 0x17
        /*005a*/ 	.short	(.L_23 - .L_22)
.L_22:
        /*005c*/ 	.word	0x00000000
        /*0060*/ 	.short	0x0001
        /*0062*/ 	.short	0x0008
        /*0064*/ 	.byte	0x00, 0xf4, 0x21, 0x00


	//----- nvinfo : EIATTR_KPARAM_INFO
	.align		4
.L_23:
        /*0068*/ 	.byte	0x04, 0x17
        /*006a*/ 	.short	(.L_25 - .L_24)
.L_24:
        /*006c*/ 	.word	0x00000000
        /*0070*/ 	.short	0x0000
        /*0072*/ 	.short	0x0000
        /*0074*/ 	.byte	0x00, 0xf4, 0x21, 0x00


	//----- nvinfo : EIATTR_SPARSE_MMA_MASK
	.align		4
.L_25:
        /*0078*/ 	.byte	0x03, 0x50
        /*007a*/ 	.short	0x0000


	//----- nvinfo : EIATTR_MAXREG_COUNT
	.align		4
        /*007c*/ 	.byte	0x03, 0x1b
        /*007e*/ 	.short	0x00ff


	//----- nvinfo : EIATTR_EXIT_INSTR_OFFSETS
	.align		4
        /*0080*/ 	.byte	0x04, 0x1c
        /*0082*/ 	.short	(.L_27 - .L_26)


	//   ....[0]....
.L_26:
        /*0084*/ 	.word	0x00000390


	//----- nvinfo : EIATTR_REQNTID
	.align		4
.L_27:
        /*0088*/ 	.byte	0x04, 0x10
        /*008a*/ 	.short	(.L_29 - .L_28)
.L_28:
        /*008c*/ 	.word	0x00000080
        /*0090*/ 	.word	0x00000001
        /*0094*/ 	.word	0x00000001


	//----- nvinfo : EIATTR_CBANK_PARAM_SIZE
	.align		4
.L_29:
        /*0098*/ 	.byte	0x03, 0x19
        /*009a*/ 	.short	0x0034


	//----- nvinfo : EIATTR_PARAM_CBANK
	.align		4
        /*009c*/ 	.byte	0x04, 0x0a
        /*009e*/ 	.short	(.L_31 - .L_30)
	.align		4
.L_30:
        /*00a0*/ 	.word	index@(.nv.constant0.triton_poi_fused__native_batch_norm_legit_no_training_36)
        /*00a4*/ 	.short	0x0210
        /*00a6*/ 	.short	0x0034


	//----- nvinfo : EIATTR_SW_WAR
	.align		4
.L_31:
        /*00a8*/ 	.byte	0x04, 0x36
        /*00aa*/ 	.short	(.L_33 - .L_32)
.L_32:
        /*00ac*/ 	.word	0x00000008
.L_33:


//--------------------- .nv.callgraph             --------------------------
	.section	.nv.callgraph,"",@"SHT_CUDA_CALLGRAPH"
	.align	4
	.sectionentsize	8
	.align		4
        /*0000*/ 	.word	0x00000000
	.align		4
        /*0004*/ 	.word	0xffffffff
	.align		4
        /*0008*/ 	.word	0x00000000
	.align		4
        /*000c*/ 	.word	0xfffffffe
	.align		4
        /*0010*/ 	.word	0x00000000
	.align		4
        /*0014*/ 	.word	0xfffffffd
	.align		4
        /*0018*/ 	.word	0x00000000
	.align		4
        /*001c*/ 	.word	0xfffffffc


//--------------------- .nv.constant4             --------------------------
	.section	.nv.constant4,"a",@progbits
	.align	8
	.align		8
.nv.constant4:
        /*0000*/ 	.dword	_$_str
	.align		8
        /*0008*/ 	.dword	_$_str_$_2


//--------------------- .text.triton_poi_fused__native_batch_norm_legit_no_training_36 --------------------------
	.section	.text.triton_poi_fused__native_batch_norm_legit_no_training_36,"ax",@progbits
	.align	128
        .global         triton_poi_fused__native_batch_norm_legit_no_training_36
        .type           triton_poi_fused__native_batch_norm_legit_no_training_36,@function
        .size           triton_poi_fused__native_batch_norm_legit_no_training_36,(.L_x_1 - triton_poi_fused__native_batch_norm_legit_no_training_36)
        .other          triton_poi_fused__native_batch_norm_legit_no_training_36,@"STO_CUDA_ENTRY STV_DEFAULT"
triton_poi_fused__native_batch_norm_legit_no_training_36:
.text.triton_poi_fused__native_batch_norm_legit_no_training_36:
[----:B------:R-:W-:Y:S01]  /*0000*/  LDC R1, c[0x0][0x28] ;  /* 0x00000a00ff017b82 */ /* 0x000fe20000000800 */
[----:B------:R-:W1:Y:S07]  /*0010*/  S2R R0, SR_TID.X ;  /* 0x0000000000007919 */ /* 0x000e6e0000002100 */
[----:B------:R-:W2:Y:S01]  /*0020*/  LDC.64 R2, c[0x0][0x220] ;  /* 0x00008800ff027b82 */ /* 0x000ea20000000a00 */
[----:B------:R-:W-:Y:S01]  /*0030*/  ULDC.64 UR4, c[0x0][0x208] ;  /* 0x0000820000047ab9 */ /* 0x000fe20000000a00 */
[----:B------:R-:W3:Y:S06]  /*0040*/  S2R R7, SR_CTAID.X ;  /* 0x0000000000077919 */ /* 0x000eec0000002500 */
[----:B------:R-:W4:Y:S08]  /*0050*/  LDC.64 R8, c[0x0][0x228] ;  /* 0x00008a00ff087b82 */ /* 0x000f300000000a00 */
[----:B------:R-:W5:Y:S01]  /*0060*/  LDC.64 R10, c[0x0][0x230] ;  /* 0x00008c00ff0a7b82 */ /* 0x000f620000000a00 */
[----:B-1----:R-:W-:-:S02]  /*0070*/  SHF.L.U32 R0, R0, 0x1, RZ ;  /* 0x0000000100007819 */ /* 0x002fc400000006ff */
[----:B---3--:R-:W-:Y:S02]  /*0080*/  SHF.R.S32.HI R5, RZ, 0x17, R7 ;  /* 0x00000017ff057819 */ /* 0x008fe40000011407 */
[----:B------:R-:W-:Y:S02]  /*0090*/  LOP3.LUT R0, R0, 0xfe, RZ, 0xc0, !PT ;  /* 0x000000fe00007812 */ /* 0x000fe400078ec0ff */
[----:B------:R-:W-:Y:S02]  /*00a0*/  SGXT R5, R5, 0x1 ;  /* 0x000000010505781a */ /* 0x000fe40000000200 */
[----:B------:R-:W-:Y:S02]  /*00b0*/  LEA R0, R7, R0, 0x8 ;  /* 0x0000000007007211 */ /* 0x000fe400078e40ff */
[----:B------:R-:W1:Y:S02]  /*00c0*/  LDC.64 R6, c[0x0][0x218] ;  /* 0x00008600ff067b82 */ /* 0x000e640000000a00 */
[----:B------:R-:W-:-:S04]  /*00d0*/  LEA.HI R5, R5, R0, RZ, 0x9 ;  /* 0x0000000005057211 */ /* 0x000fc800078f48ff */
[----:B------:R-:W-:-:S04]  /*00e0*/  LOP3.LUT R5, R5, 0xfffffe00, RZ, 0xc0, !PT ;  /* 0xfffffe0005057812 */ /* 0x000fc800078ec0ff */
[----:B------:R-:W-:Y:S02]  /*00f0*/  IADD3 R13, R0, -R5, RZ ;  /* 0x80000005000d7210 */ /* 0x000fe40007ffe0ff */
[----:B------:R-:W3:Y:S03]  /*0100*/  LDC.64 R4, c[0x0][0x210] ;  /* 0x00008400ff047b82 */ /* 0x000ee60000000a00 */
[----:B--2---:R-:W-:-:S06]  /*0110*/  IMAD.WIDE R2, R13, 0x4, R2 ;  /* 0x000000040d027825 */ /* 0x004fcc00078e0202 */
[----:B------:R-:W2:Y:S01]  /*0120*/  LDG.E.EL.64 R2, desc[UR4][R2.64] ;  /* 0x0000000402027981 */ /* 0x000ea2000c2e1b00 */
[----:B-1----:R-:W-:-:S06]  /*0130*/  IMAD.WIDE R6, R13, 0x4, R6 ;  /* 0x000000040d067825 */ /* 0x002fcc00078e0206 */
[----:B------:R-:W2:Y:S01]  /*0140*/  LDG.E.EL.64 R6, desc[UR4][R6.64] ;  /* 0x0000000406067981 */ /* 0x000ea2000c2e1b00 */
[----:B---3--:R-:W-:-:S06]  /*0150*/  IMAD.WIDE R4, R0, 0x4, R4 ;  /* 0x0000000400047825 */ /* 0x008fcc00078e0204 */
[----:B------:R-:W3:Y:S01]  /*0160*/  LDG.E.64 R4, desc[UR4][R4.64] ;  /* 0x0000000404047981 */ /* 0x000ee2000c1e1b00 */
[----:B----4-:R-:W-:-:S04]  /*0170*/  IMAD.WIDE R8, R13, 0x4, R8 ;  /* 0x000000040d087825 */ /* 0x010fc800078e0208 */
[----:B-----5:R-:W-:Y:S02]  /*0180*/  IMAD.WIDE R10, R13, 0x4, R10 ;  /* 0x000000040d0a7825 */ /* 0x020fe400078e020a */
[----:B------:R-:W4:Y:S04]  /*0190*/  LDG.E.EL.64 R8, desc[UR4][R8.64] ;  /* 0x0000000408087981 */ /* 0x000f28000c2e1b00 */
[----:B------:R-:W4:Y:S01]  /*01a0*/  LDG.E.EL.64 R10, desc[UR4][R10.64] ;  /* 0x000000040a0a7981 */ /* 0x000f22000c2e1b00 */
[----:B------:R-:W-:Y:S01]  /*01b0*/  HFMA2.MMA R15, -RZ, RZ, 1.625, 0 ;  /* 0x3e800000ff0f7435 */ /* 0x000fe200000001ff */
[----:B--2---:R-:W-:Y:S01]  /*01c0*/  FADD R2, R2, 0.0010000000474974513054 ;  /* 0x3a83126f02027421 */ /* 0x004fe20000000000 */
[----:B------:R-:W-:-:S03]  /*01d0*/  FADD R12, R3, 0.0010000000474974513054 ;  /* 0x3a83126f030c7421 */ /* 0x000fc60000000000 */
[----:B------:R1:W2:Y:S08]  /*01e0*/  MUFU.SQRT R13, R2 ;  /* 0x00000002000d7308 */ /* 0x0002b00000002000 */
[----:B------:R-:W5:Y:S01]  /*01f0*/  MUFU.SQRT R14, R12 ;  /* 0x0000000c000e7308 */ /* 0x000f620000002000 */
[----:B-1----:R-:W1:Y:S01]  /*0200*/  LDC.64 R2, c[0x0][0x238] ;  /* 0x00008e00ff027b82 */ /* 0x002e620000000a00 */
[----:B--2---:R-:W-:-:S02]  /*0210*/  FSETP.GT.AND P0, PT, R13, 8.50705917302346158658e+37, PT ;  /* 0x7e8000000d00780b */ /* 0x004fc40003f04000 */
[----:B------:R-:W-:Y:S02]  /*0220*/  FSETP.GEU.AND P2, PT, R13, 1.175494350822287508e-38, PT ;  /* 0x008000000d00780b */ /* 0x000fe40003f4e000 */
[C---:B-----5:R-:W-:Y:S02]  /*0230*/  FSETP.GT.AND P1, PT, R14.reuse, 8.50705917302346158658e+37, PT ;  /* 0x7e8000000e00780b */ /* 0x060fe40003f24000 */
[----:B------:R-:W-:-:S07]  /*0240*/  FSETP.GEU.AND P3, PT, R14, 1.175494350822287508e-38, PT ;  /* 0x008000000e00780b */ /* 0x000fce0003f6e000 */
[----:B------:R-:W-:-:S04]  /*0250*/  @P0 FMUL R13, R13, 0.25 ;  /* 0x3e8000000d0d0820 */ /* 0x000fc80000400000 */
[----:B------:R-:W-:Y:S01]  /*0260*/  @!P2 FMUL R13, R13, 16777216 ;  /* 0x4b8000000d0da820 */ /* 0x000fe20000400000 */
[----:B------:R-:W-:-:S04]  /*0270*/  @P1 FMUL R14, R14, 0.25 ;  /* 0x3e8000000e0e1820 */ /* 0x000fc80000400000 */
[----:B------:R-:W-:Y:S01]  /*0280*/  @!P3 FMUL R14, R14, 16777216 ;  /* 0x4b8000000e0eb820 */ /* 0x000fe20000400000 */
[----:B------:R-:W2:Y:S01]  /*0290*/  MUFU.RCP R13, R13 ;  /* 0x0000000d000d7308 */ /* 0x000ea20000001000 */
[----:B------:R-:W-:-:S07]  /*02a0*/  FSEL R12, R15, 1, P0 ;  /* 0x3f8000000f0c7808 */ /* 0x000fce0000000000 */
[----:B------:R-:W5:Y:S01]  /*02b0*/  MUFU.RCP R14, R14 ;  /* 0x0000000e000e7308 */ /* 0x000f620000001000 */
[----:B------:R-:W-:Y:S01]  /*02c0*/  FSEL R15, R15, 1, P1 ;  /* 0x3f8000000f0f7808 */ /* 0x000fe20000800000 */
[----:B------:R-:W-:Y:S01]  /*02d0*/  @!P2 FMUL R12, R12, 16777216 ;  /* 0x4b8000000c0ca820 */ /* 0x000fe20000400000 */
[----:B---3--:R-:W-:-:S03]  /*02e0*/  FADD R4, R4, -R6 ;  /* 0x8000000604047221 */ /* 0x008fc60000000000 */
[----:B------:R-:W-:Y:S01]  /*02f0*/  @!P3 FMUL R15, R15, 16777216 ;  /* 0x4b8000000f0fb820 */ /* 0x000fe20000400000 */
[----:B------:R-:W-:Y:S01]  /*0300*/  FADD R5, R5, -R7 ;  /* 0x8000000705057221 */ /* 0x000fe20000000000 */
[----:B--2---:R-:W-:Y:S02]  /*0310*/  FMUL R13, R13, R12 ;  /* 0x0000000c0d0d7220 */ /* 0x004fe40000400000 */
[----:B-----5:R-:W-:Y:S02]  /*0320*/  FMUL R6, R14, R15 ;  /* 0x0000000f0e067220 */ /* 0x020fe40000400000 */
[----:B------:R-:W-:Y:S02]  /*0330*/  FMUL R13, R4, R13 ;  /* 0x0000000d040d7220 */ /* 0x000fe40000400000 */
[----:B------:R-:W-:Y:S01]  /*0340*/  FMUL R6, R5, R6 ;  /* 0x0000000605067220 */ /* 0x000fe20000400000 */
[----:B-1----:R-:W-:-:S04]  /*0350*/  IMAD.WIDE R2, R0, 0x4, R2 ;  /* 0x0000000400027825 */ /* 0x002fc800078e0202 */
[----:B----4-:R-:W-:Y:S01]  /*0360*/  FFMA R8, R8, R13, R10 ;  /* 0x0000000d08087223 */ /* 0x010fe2000000000a */
[----:B------:R-:W-:-:S05]  /*0370*/  FFMA R9, R9, R6, R11 ;  /* 0x0000000609097223 */ /* 0x000fca000000000b */
[----:B------:R-:W-:Y:S01]  /*0380*/  STG.E.64 desc[UR4][R2.64], R8 ;  /* 0x0000000802007986 */ /* 0x000fe2000c101b04 */
[----:B------:R-:W-:Y:S05]  /*0390*/  EXIT ;  /* 0x000000000000794d */ /* 0x000fea0003800000 */
.L_x_0:
[----:B------:R-:W-:-:S00]  /*03a0*/  BRA `(.L_x_0) ;  /* 0xfffffffc00fc7947 */ /* 0x000fc0000383ffff */
[----:B------:R-:W-:-:S00]  /*03b0*/  NOP ;  /* 0x0000000000007918 */ /* 0x000fc00000000000 */
        /* <DEDUP_REMOVED lines=12> */
.L_x_1:


//--------------------- .nv.global.init           --------------------------
	.section	.nv.global.init,"aw",@progbits
.nv.global.init:
	.type		_$_str,@object
	.size		_$_str,(_$_str_$_2 - _$_str)
_$_str:
        /*0000*/ 	.byte	0x5f, 0x5f, 0x43, 0x55, 0x44, 0x41, 0x5f, 0x46, 0x54, 0x5a, 0x00
	.type		_$_str_$_2,@object
	.size		_$_str_$_2,(.L_1 - _$_str_$_2)
_$_str_$_2:
        /*000b*/ 	.byte	0x5f, 0x5f, 0x43, 0x55, 0x44, 0x41, 0x5f, 0x50, 0x52, 0x45, 0x43, 0x5f, 0x53, 0x51, 0x52, 0x54
        /*001b*/ 	.byte	0x00
.L_1:


//--------------------- .nv.constant0.triton_poi_fused__native_batch_norm_legit_no_training_36 --------------------------
	.section	.nv.constant0.triton_poi_fused__native_batch_norm_legit_no_training_36,"a",@progbits
	.sectionflags	@""
	.align	4
.nv.constant0.triton_poi_fused__native_batch_norm_legit_no_training_36:
	.zero		580
